	.headerflags	@"EF_CUDA_TEXMODE_UNIFIED EF_CUDA_64BIT_ADDRESS EF_CUDA_ACCELERATORS EF_CUDA_SM90 EF_CUDA_VIRTUAL_SM(EF_CUDA_SM90)"
	.elftype	@"ET_EXEC"


//--------------------- .nv.info                  --------------------------
	.section	.nv.info,"",@"SHT_CUDA_INFO"
	.align	4


	//----- nvinfo : EIATTR_REGCOUNT
	.align		4
        /*0000*/ 	.byte	0x04, 0x2f
        /*0002*/ 	.short	(.L_3 - .L_2)
	.align		4
.L_2:
        /*0004*/ 	.word	index@(triton_poi_fused__native_batch_norm_legit_no_training_silu_19)
        /*0008*/ 	.word	0x00000020


	//----- nvinfo : EIATTR_MIN_STACK_SIZE
	.align		4
.L_3:
        /*000c*/ 	.byte	0x04, 0x12
        /*000e*/ 	.short	(.L_5 - .L_4)
	.align		4
.L_4:
        /*0010*/ 	.word	index@(triton_poi_fused__native_batch_norm_legit_no_training_silu_19)
        /*0014*/ 	.word	0x00000000


	//----- nvinfo : EIATTR_FRAME_SIZE
	.align		4
.L_5:
        /*0018*/ 	.byte	0x04, 0x11
        /*001a*/ 	.short	(.L_7 - .L_6)
	.align		4
.L_6:
        /*001c*/ 	.word	index@(triton_poi_fused__native_batch_norm_legit_no_training_silu_19)
        /*0020*/ 	.word	0x00000000


	//----- nvinfo : EIATTR_MIN_STACK_SIZE
	.align		4
.L_7:
        /*0024*/ 	.byte	0x04, 0x12
        /*0026*/ 	.short	(.L_9 - .L_8)
	.align		4
.L_8:
        /*0028*/ 	.word	index@(triton_poi_fused__native_batch_norm_legit_no_training_silu_19)
        /*002c*/ 	.word	0x00000000
.L_9:


//--------------------- .nv.info.triton_poi_fused__native_batch_norm_legit_no_training_silu_19 --------------------------
	.section	.nv.info.triton_poi_fused__native_batch_norm_legit_no_training_silu_19,"",@"SHT_CUDA_INFO"
	.sectionflags	@""
	.align	4


	//----- nvinfo : EIATTR_CUDA_API_VERSION
	.align		4
        /*0000*/ 	.byte	0x04, 0x37
        /*0002*/ 	.short	(.L_11 - .L_10)
.L_10:
        /*0004*/ 	.word	0x0000007c


	//----- nvinfo : EIATTR_KPARAM_INFO
	.align		4
.L_11:
        /*0008*/ 	.byte	0x04, 0x17
        /*000a*/ 	.short	(.L_13 - .L_12)
.L_12:
        /*000c*/ 	.word	0x00000000
        /*0010*/ 	.short	0x0006
        /*0012*/ 	.short	0x0030
        /*0014*/ 	.byte	0x00, 0xf0, 0x11, 0x00


	//----- nvinfo : EIATTR_KPARAM_INFO
	.align		4
.L_13:
        /*0018*/ 	.byte	0x04, 0x17
        /*001a*/ 	.short	(.L_15 - .L_14)
.L_14:
        /*001c*/ 	.word	0x00000000
        /*0020*/ 	.short	0x0005
        /*0022*/ 	.short	0x0028
        /*0024*/ 	.byte	0x00, 0xf4, 0x21, 0x00


	//----- nvinfo : EIATTR_KPARAM_INFO
	.align		4
.L_15:
        /*0028*/ 	.byte	0x04, 0x17
        /*002a*/ 	.short	(.L_17 - .L_16)
.L_16:
        /*002c*/ 	.word	0x00000000
        /*0030*/ 	.short	0x0004
        /*0032*/ 	.short	0x0020
        /*0034*/ 	.byte	0x00, 0xf4, 0x21, 0x00


	//----- nvinfo : EIATTR_KPARAM_INFO
	.align		4
.L_17:
        /*0038*/ 	.byte	0x04, 0x17
        /*003a*/ 	.short	(.L_19 - .L_18)
.L_18:
        /*003c*/ 	.word	0x00000000
        /*0040*/ 	.short	0x0003
        /*0042*/ 	.short	0x0018
        /*0044*/ 	.byte	0x00, 0xf4, 0x21, 0x00


	//----- nvinfo : EIATTR_KPARAM_INFO
	.align		4
.L_19:
        /*0048*/ 	.byte	0x04, 0x17
        /*004a*/ 	.short	(.L_21 - .L_20)
.L_20:
        /*004c*/ 	.word	0x00000000
        /*0050*/ 	.short	0x0002
        /*0052*/ 	.short	0x0010
        /*0054*/ 	.byte	0x00, 0xf4, 0x21, 0x00


	//----- nvinfo : EIATTR_KPARAM_INFO
	.align		4
.L_21:
        /*0058*/ 	.byte	0x04, 0x17
        /*005a*/ 	.short	(.L_23 - .L_22)
.L_22:
        /*005c*/ 	.word	0x00000000
        /*0060*/ 	.short	0x0001
        /*0062*/ 	.short	0x0008
        /*0064*/ 	.byte	0x00, 0xf4, 0x21, 0x00


	//----- nvinfo : EIATTR_KPARAM_INFO
	.align		4
.L_23:
        /*0068*/ 	.byte	0x04, 0x17
        /*006a*/ 	.short	(.L_25 - .L_24)
.L_24:
        /*006c*/ 	.word	0x00000000
        /*0070*/ 	.short	0x0000
        /*0072*/ 	.short	0x0000
        /*0074*/ 	.byte	0x00, 0xf4, 0x21, 0x00


	//----- nvinfo : EIATTR_SPARSE_MMA_MASK
	.align		4
.L_25:
        /*0078*/ 	.byte	0x03, 0x50
        /*007a*/ 	.short	0x0000


	//----- nvinfo : EIATTR_MAXREG_COUNT
	.align		4
        /*007c*/ 	.byte	0x03, 0x1b
        /*007e*/ 	.short	0x00ff


	//----- nvinfo : EIATTR_EXIT_INSTR_OFFSETS
	.align		4
        /*0080*/ 	.byte	0x04, 0x1c
        /*0082*/ 	.short	(.L_27 - .L_26)


	//   ....[0]....
.L_26:
        /*0084*/ 	.word	0x00000870


	//----- nvinfo : EIATTR_REQNTID
	.align		4
.L_27:
        /*0088*/ 	.byte	0x04, 0x10
        /*008a*/ 	.short	(.L_29 - .L_28)
.L_28:
        /*008c*/ 	.word	0x00000080
        /*0090*/ 	.word	0x00000001
        /*0094*/ 	.word	0x00000001


	//----- nvinfo : EIATTR_CBANK_PARAM_SIZE
	.align		4
.L_29:
        /*0098*/ 	.byte	0x03, 0x19
        /*009a*/ 	.short	0x0034


	//----- nvinfo : EIATTR_PARAM_CBANK
	.align		4
        /*009c*/ 	.byte	0x04, 0x0a
        /*009e*/ 	.short	(.L_31 - .L_30)
	.align		4
.L_30:
        /*00a0*/ 	.word	index@(.nv.constant0.triton_poi_fused__native_batch_norm_legit_no_training_silu_19)
        /*00a4*/ 	.short	0x0210
        /*00a6*/ 	.short	0x0034


	//----- nvinfo : EIATTR_SW_WAR
	.align		4
.L_31:
        /*00a8*/ 	.byte	0x04, 0x36
        /*00aa*/ 	.short	(.L_33 - .L_32)
.L_32:
        /*00ac*/ 	.word	0x00000008
.L_33:


//--------------------- .nv.callgraph             --------------------------
	.section	.nv.callgraph,"",@"SHT_CUDA_CALLGRAPH"
	.align	4
	.sectionentsize	8
	.align		4
        /*0000*/ 	.word	0x00000000
	.align		4
        /*0004*/ 	.word	0xffffffff
	.align		4
        /*0008*/ 	.word	0x00000000
	.align		4
        /*000c*/ 	.word	0xfffffffe
	.align		4
        /*0010*/ 	.word	0x00000000
	.align		4
        /*0014*/ 	.word	0xfffffffd
	.align		4
        /*0018*/ 	.word	0x00000000
	.align		4
        /*001c*/ 	.word	0xfffffffc


//--------------------- .nv.constant4             --------------------------
	.section	.nv.constant4,"a",@progbits
	.align	8
	.align		8
.nv.constant4:
        /*0000*/ 	.dword	_$_str
	.align		8
        /*0008*/ 	.dword	_$_str_$_2


//--------------------- .text.triton_poi_fused__native_batch_norm_legit_no_training_silu_19 --------------------------
	.section	.text.triton_poi_fused__native_batch_norm_legit_no_training_silu_19,"ax",@progbits
	.align	128
        .global         triton_poi_fused__native_batch_norm_legit_no_training_silu_19
        .type           triton_poi_fused__native_batch_norm_legit_no_training_silu_19,@function
        .size           triton_poi_fused__native_batch_norm_legit_no_training_silu_19,(.L_x_1 - triton_poi_fused__native_batch_norm_legit_no_training_silu_19)
        .other          triton_poi_fused__native_batch_norm_legit_no_training_silu_19,@"STO_CUDA_ENTRY STV_DEFAULT"
triton_poi_fused__native_batch_norm_legit_no_training_silu_19:
.text.triton_poi_fused__native_batch_norm_legit_no_training_silu_19:
[----:B------:R-:W-:Y:S01]  /*0000*/  LDC R1, c[0x0][0x28] ;  /* 0x00000a00ff017b82 */ /* 0x000fe20000000800 */
[----:B------:R-:W1:Y:S07]  /*0010*/  S2R R0, SR_TID.X ;  /* 0x0000000000007919 */ /* 0x000e6e0000002100 */
[----:B------:R-:W2:Y:S01]  /*0020*/  LDC.64 R4, c[0x0][0x228] ;  /* 0x00008a00ff047b82 */ /* 0x000ea20000000a00 */
[----:B------:R-:W-:Y:S01]  /*0030*/  ULDC.64 UR4, c[0x0][0x208] ;  /* 0x0000820000047ab9 */ /* 0x000fe20000000a00 */
[----:B------:R-:W3:Y:S06]  /*0040*/  S2R R7, SR_CTAID.X ;  /* 0x0000000000077919 */ /* 0x000eec0000002500 */
[----:B------:R-:W4:Y:S08]  /*0050*/  LDC.64 R8, c[0x0][0x218] ;  /* 0x00008600ff087b82 */ /* 0x000f300000000a00 */
[----:B------:R-:W5:Y:S08]  /*0060*/  LDC.64 R12, c[0x0][0x220] ;  /* 0x00008800ff0c7b82 */ /* 0x000f700000000a00 */
[----:B------:R-:W5:Y:S01]  /*0070*/  LDC.64 R20, c[0x0][0x230] ;  /* 0x00008c00ff147b82 */ /* 0x000f620000000a00 */
[----:B-1----:R-:W-:-:S07]  /*0080*/  SHF.L.U32 R0, R0, 0x2, RZ ;  /* 0x0000000200007819 */ /* 0x002fce00000006ff */
[----:B------:R-:W1:Y:S01]  /*0090*/  LDC.64 R16, c[0x0][0x238] ;  /* 0x00008e00ff107b82 */ /* 0x000e620000000a00 */
[----:B---3--:R-:W-:Y:S02]  /*00a0*/  SHF.R.S32.HI R3, RZ, 0x16, R7 ;  /* 0x00000016ff037819 */ /* 0x008fe40000011407 */
[----:B------:R-:W-:Y:S02]  /*00b0*/  LOP3.LUT R0, R0, 0x1fc, RZ, 0xc0, !PT ;  /* 0x000001fc00007812 */ /* 0x000fe400078ec0ff */
[----:B------:R-:W-:Y:S02]  /*00c0*/  SGXT R3, R3, 0x1 ;  /* 0x000000010303781a */ /* 0x000fe40000000200 */
[----:B------:R-:W-:-:S04]  /*00d0*/  LEA R0, R7, R0, 0x9 ;  /* 0x0000000007007211 */ /* 0x000fc800078e48ff */
[----:B------:R-:W-:-:S04]  /*00e0*/  LEA.HI R3, R3, R0, RZ, 0x8 ;  /* 0x0000000003037211 */ /* 0x000fc800078f40ff */
[----:B------:R-:W-:-:S04]  /*00f0*/  LOP3.LUT R3, R3, 0xffffff00, RZ, 0xc0, !PT ;  /* 0xffffff0003037812 */ /* 0x000fc800078ec0ff */
[----:B------:R-:W-:-:S05]  /*0100*/  IADD3 R2, R0, -R3, RZ ;  /* 0x8000000300027210 */ /* 0x000fca0007ffe0ff */
[----:B--2---:R-:W-:-:S06]  /*0110*/  IMAD.WIDE R4, R2, 0x4, R4 ;  /* 0x0000000402047825 */ /* 0x004fcc00078e0204 */
[----:B------:R-:W2:Y:S01]  /*0120*/  LDG.E.EL.128 R4, desc[UR4][R4.64] ;  /* 0x0000000404047981 */ /* 0x000ea2000c2e1d00 */
[----:B----4-:R-:W-:-:S04]  /*0130*/  IMAD.WIDE R8, R0, 0x4, R8 ;  /* 0x0000000400087825 */ /* 0x010fc800078e0208 */
[C---:B-----5:R-:W-:Y:S02]  /*0140*/  IMAD.WIDE R12, R2.reuse, 0x4, R12 ;  /* 0x00000004020c7825 */ /* 0x060fe400078e020c */
[----:B------:R-:W3:Y:S04]  /*0150*/  LDG.E.128 R8, desc[UR4][R8.64] ;  /* 0x0000000408087981 */ /* 0x000ee8000c1e1d00 */
[----:B------:R-:W3:Y:S01]  /*0160*/  LDG.E.EL.128 R12, desc[UR4][R12.64] ;  /* 0x000000040c0c7981 */ /* 0x000ee2000c2e1d00 */
[----:B0-----:R-:W-:-:S04]  /*0170*/  IMAD.WIDE R20, R2, 0x4, R20 ;  /* 0x0000000402147825 */ /* 0x001fc800078e0214 */
[----:B-1----:R-:W-:Y:S02]  /*0180*/  IMAD.WIDE R16, R2, 0x4, R16 ;  /* 0x0000000402107825 */ /* 0x002fe400078e0210 */
[----:B------:R-:W4:Y:S04]  /*0190*/  LDG.E.EL.128 R20, desc[UR4][R20.64] ;  /* 0x0000000414147981 */ /* 0x000f28000c2e1d00 */
[----:B------:R-:W4:Y:S01]  /*01a0*/  LDG.E.EL.128 R16, desc[UR4][R16.64] ;  /* 0x0000000410107981 */ /* 0x000f22000c2e1d00 */
[----:B------:R-:W-:Y:S01]  /*01b0*/  HFMA2.MMA R2, -RZ, RZ, 1.625, 0 ;  /* 0x3e800000ff027435 */ /* 0x000fe200000001ff */
[----:B--2---:R-:W-:Y:S01]  /*01c0*/  FADD R4, R4, 0.0010000000474974513054 ;  /* 0x3a83126f04047421 */ /* 0x004fe20000000000 */
[----:B------:R-:W-:Y:S01]  /*01d0*/  FADD R5, R5, 0.0010000000474974513054 ;  /* 0x3a83126f05057421 */ /* 0x000fe20000000000 */
[----:B------:R-:W-:Y:S01]  /*01e0*/  FADD R6, R6, 0.0010000000474974513054 ;  /* 0x3a83126f06067421 */ /* 0x000fe20000000000 */
[----:B------:R-:W-:Y:S01]  /*01f0*/  FADD R7, R7, 0.0010000000474974513054 ;  /* 0x3a83126f07077421 */ /* 0x000fe20000000000 */
[----:B------:R-:W0:Y:S01]  /*0200*/  MUFU.SQRT R24, R4 ;  /* 0x0000000400187308 */ /* 0x000e220000002000 */
[----:B---3--:R-:W-:-:S07]  /*0210*/  FADD R8, R8, -R12 ;  /* 0x8000000c08087221 */ /* 0x008fce0000000000 */
[----:B------:R1:W2:Y:S01]  /*0220*/  MUFU.SQRT R25, R5 ;  /* 0x0000000500197308 */ /* 0x0002a20000002000 */
[----:B------:R-:W-:Y:S01]  /*0230*/  FADD R9, R9, -R13 ;  /* 0x8000000d09097221 */ /* 0x000fe20000000000 */
[----:B------:R-:W-:Y:S01]  /*0240*/  FADD R10, R10, -R14 ;  /* 0x8000000e0a0a7221 */ /* 0x000fe20000000000 */
[----:B------:R-:W-:Y:S01]  /*0250*/  FADD R11, R11, -R15 ;  /* 0x8000000f0b0b7221 */ /* 0x000fe20000000000 */
[----:B0-----:R-:W-:-:S04]  /*0260*/  FSETP.GT.AND P6, PT, R24, 8.50705917302346158658e+37, PT ;  /* 0x7e8000001800780b */ /* 0x001fc80003fc4000 */
[----:B------:R-:W0:Y:S01]  /*0270*/  MUFU.SQRT R3, R6 ;  /* 0x0000000600037308 */ /* 0x000e220000002000 */
[----:B------:R-:W-:Y:S02]  /*0280*/  FSETP.GEU.AND P5, PT, R24, 1.175494350822287508e-38, PT ;  /* 0x008000001800780b */ /* 0x000fe40003fae000 */
[----:B-1----:R-:W-:Y:S02]  /*0290*/  FSEL R5, R2, 1, P6 ;  /* 0x3f80000002057808 */ /* 0x002fe40003000000 */
[----:B--2---:R-:W-:-:S03]  /*02a0*/  FSETP.GT.AND P4, PT, R25, 8.50705917302346158658e+37, PT ;  /* 0x7e8000001900780b */ /* 0x004fc60003f84000 */
[----:B------:R-:W1:Y:S01]  /*02b0*/  MUFU.SQRT R7, R7 ;  /* 0x0000000700077308 */ /* 0x000e620000002000 */
[----:B------:R-:W-:Y:S02]  /*02c0*/  FSETP.GEU.AND P2, PT, R25, 1.175494350822287508e-38, PT ;  /* 0x008000001900780b */ /* 0x000fe40003f4e000 */
[----:B------:R-:W-:Y:S01]  /*02d0*/  FSEL R29, R2, 1, P4 ;  /* 0x3f800000021d7808 */ /* 0x000fe20002000000 */
[----:B------:R-:W-:Y:S02]  /*02e0*/  @P6 FMUL R24, R24, 0.25 ;  /* 0x3e80000018186820 */ /* 0x000fe40000400000 */
[----:B------:R-:W-:Y:S01]  /*02f0*/  @!P5 FMUL R5, R5, 16777216 ;  /* 0x4b8000000505d820 */ /* 0x000fe20000400000 */
[C---:B0-----:R-:W-:Y:S01]  /*0300*/  FSETP.GT.AND P3, PT, R3.reuse, 8.50705917302346158658e+37, PT ;  /* 0x7e8000000300780b */ /* 0x041fe20003f64000 */
[----:B------:R-:W-:Y:S01]  /*0310*/  @!P5 FMUL R24, R24, 16777216 ;  /* 0x4b8000001818d820 */ /* 0x000fe20000400000 */
[----:B------:R-:W-:Y:S02]  /*0320*/  FSETP.GEU.AND P0, PT, R3, 1.175494350822287508e-38, PT ;  /* 0x008000000300780b */ /* 0x000fe40003f0e000 */
[----:B------:R-:W-:Y:S01]  /*0330*/  FSEL R6, R2, 1, P3 ;  /* 0x3f80000002067808 */ /* 0x000fe20001800000 */
[----:B------:R-:W-:-:S02]  /*0340*/  @P4 FMUL R25, R25, 0.25 ;  /* 0x3e80000019194820 */ /* 0x000fc40000400000 */
[----:B------:R-:W0:Y:S01]  /*0350*/  MUFU.RCP R24, R24 ;  /* 0x0000001800187308 */ /* 0x000e220000001000 */
[----:B-1----:R-:W-:Y:S01]  /*0360*/  FSETP.GT.AND P1, PT, R7, 8.50705917302346158658e+37, PT ;  /* 0x7e8000000700780b */ /* 0x002fe20003f24000 */
[----:B------:R-:W-:Y:S01]  /*0370*/  @!P2 FMUL R25, R25, 16777216 ;  /* 0x4b8000001919a820 */ /* 0x000fe20000400000 */
[----:B------:R-:W-:Y:S01]  /*0380*/  FSETP.GEU.AND P6, PT, R7, 1.175494350822287508e-38, PT ;  /* 0x008000000700780b */ /* 0x000fe20003fce000 */
[----:B------:R-:W-:Y:S02]  /*0390*/  @!P2 FMUL R29, R29, 16777216 ;  /* 0x4b8000001d1da820 */ /* 0x000fe40000400000 */
[----:B------:R-:W-:Y:S02]  /*03a0*/  @P3 FMUL R3, R3, 0.25 ;  /* 0x3e80000003033820 */ /* 0x000fe40000400000 */
[----:B------:R-:W1:Y:S01]  /*03b0*/  MUFU.RCP R4, R25 ;  /* 0x0000001900047308 */ /* 0x000e620000001000 */
[----:B------:R-:W-:Y:S01]  /*03c0*/  @!P0 FMUL R6, R6, 16777216 ;  /* 0x4b80000006068820 */ /* 0x000fe20000400000 */
[----:B------:R-:W-:-:S04]  /*03d0*/  @!P0 FMUL R3, R3, 16777216 ;  /* 0x4b80000003038820 */ /* 0x000fc80000400000 */
[----:B------:R-:W-:Y:S01]  /*03e0*/  @P1 FMUL R7, R7, 0.25 ;  /* 0x3e80000007071820 */ /* 0x000fe20000400000 */
[----:B0-----:R-:W-:Y:S01]  /*03f0*/  FMUL R27, R24, R5 ;  /* 0x00000005181b7220 */ /* 0x001fe20000400000 */
[----:B------:R-:W0:Y:S02]  /*0400*/  MUFU.RCP R3, R3 ;  /* 0x0000000300037308 */ /* 0x000e240000001000 */
[----:B------:R-:W-:Y:S01]  /*0410*/  @!P6 FMUL R7, R7, 16777216 ;  /* 0x4b8000000707e820 */ /* 0x000fe20000400000 */
[----:B------:R-:W-:Y:S01]  /*0420*/  FMUL R27, R8, R27 ;  /* 0x0000001b081b7220 */ /* 0x000fe20000400000 */
[----:B------:R-:W-:Y:S01]  /*0430*/  FSEL R8, R2, 1, P1 ;  /* 0x3f80000002087808 */ /* 0x000fe20000800000 */
[----:B-1----:R-:W-:-:S03]  /*0440*/  FMUL R4, R4, R29 ;  /* 0x0000001d04047220 */ /* 0x002fc60000400000 */
[----:B------:R-:W1:Y:S01]  /*0450*/  MUFU.RCP R5, R7 ;  /* 0x0000000700057308 */ /* 0x000e620000001000 */
[----:B------:R-:W-:Y:S01]  /*0460*/  @!P6 FMUL R8, R8, 16777216 ;  /* 0x4b8000000808e820 */ /* 0x000fe20000400000 */
[----:B----4-:R-:W-:Y:S01]  /*0470*/  FFMA R16, R20, R27, R16 ;  /* 0x0000001b14107223 */ /* 0x010fe20000000010 */
[----:B------:R-:W-:Y:S01]  /*0480*/  FMUL R4, R9, R4 ;  /* 0x0000000409047220 */ /* 0x000fe20000400000 */
[----:B0-----:R-:W-:-:S03]  /*0490*/  FMUL R3, R3, R6 ;  /* 0x0000000603037220 */ /* 0x001fc60000400000 */
[----:B------:R-:W-:Y:S01]  /*04a0*/  FFMA R17, R21, R4, R17 ;  /* 0x0000000415117223 */ /* 0x000fe20000000011 */
[----:B------:R-:W-:Y:S01]  /*04b0*/  FADD R6, RZ, -R16 ;  /* 0x80000010ff067221 */ /* 0x000fe20000000000 */
[----:B------:R-:W-:-:S03]  /*04c0*/  FMUL R3, R10, R3 ;  /* 0x000000030a037220 */ /* 0x000fc60000400000 */
[----:B------:R-:W-:Y:S01]  /*04d0*/  FMUL R6, R6, 1.4426950216293334961 ;  /* 0x3fb8aa3b06067820 */ /* 0x000fe20000400000 */
[----:B-1----:R-:W-:Y:S01]  /*04e0*/  FMUL R8, R5, R8 ;  /* 0x0000000805087220 */ /* 0x002fe20000400000 */
[----:B------:R-:W-:Y:S01]  /*04f0*/  FFMA R18, R22, R3, R18 ;  /* 0x0000000316127223 */ /* 0x000fe20000000012 */
[----:B------:R-:W-:Y:S02]  /*0500*/  FADD R3, RZ, -R17 ;  /* 0x80000011ff037221 */ /* 0x000fe40000000000 */
[----:B------:R-:W-:Y:S01]  /*0510*/  FSETP.GEU.AND P0, PT, R6, -126, PT ;  /* 0xc2fc00000600780b */ /* 0x000fe20003f0e000 */
[----:B------:R-:W-:Y:S01]  /*0520*/  FMUL R8, R11, R8 ;  /* 0x000000080b087220 */ /* 0x000fe20000400000 */
[----:B------:R-:W-:Y:S01]  /*0530*/  FADD R4, RZ, -R18 ;  /* 0x80000012ff047221 */ /* 0x000fe20000000000 */
[----:B------:R-:W-:Y:S02]  /*0540*/  FMUL R5, R3, 1.4426950216293334961 ;  /* 0x3fb8aa3b03057820 */ /* 0x000fe40000400000 */
[----:B------:R-:W-:Y:S01]  /*0550*/  FFMA R19, R23, R8, R19 ;  /* 0x0000000817137223 */ /* 0x000fe20000000013 */
[----:B------:R-:W-:-:S02]  /*0560*/  FMUL R7, R4, 1.4426950216293334961 ;  /* 0x3fb8aa3b04077820 */ /* 0x000fc40000400000 */
[----:B------:R-:W-:Y:S01]  /*0570*/  FSETP.GEU.AND P1, PT, R5, -126, PT ;  /* 0xc2fc00000500780b */ /* 0x000fe20003f2e000 */
[----:B------:R-:W-:Y:S02]  /*0580*/  FADD R3, RZ, -R19 ;  /* 0x80000013ff037221 */ /* 0x000fe40000000000 */
[----:B------:R-:W-:Y:S02]  /*0590*/  FSETP.GEU.AND P2, PT, R7, -126, PT ;  /* 0xc2fc00000700780b */ /* 0x000fe40003f4e000 */
[----:B------:R-:W-:Y:S01]  /*05a0*/  FMUL R9, R3, 1.4426950216293334961 ;  /* 0x3fb8aa3b03097820 */ /* 0x000fe20000400000 */
[----:B------:R-:W-:-:S04]  /*05b0*/  @!P0 FMUL R6, R6, 0.5 ;  /* 0x3f00000006068820 */ /* 0x000fc80000400000 */
[----:B------:R-:W-:Y:S01]  /*05c0*/  FSETP.GEU.AND P3, PT, R9, -126, PT ;  /* 0xc2fc00000900780b */ /* 0x000fe20003f6e000 */
[----:B------:R-:W0:Y:S02]  /*05d0*/  MUFU.EX2 R3, R6 ;  /* 0x0000000600037308 */ /* 0x000e240000000800 */
[----:B------:R-:W-:-:S03]  /*05e0*/  @!P1 FMUL R5, R5, 0.5 ;  /* 0x3f00000005059820 */ /* 0x000fc60000400000 */
[----:B------:R-:W-:-:S03]  /*05f0*/  @!P2 FMUL R7, R7, 0.5 ;  /* 0x3f0000000707a820 */ /* 0x000fc60000400000 */
[----:B------:R-:W1:Y:S04]  /*0600*/  MUFU.EX2 R4, R5 ;  /* 0x0000000500047308 */ /* 0x000e680000000800 */
[----:B------:R-:W-:Y:S01]  /*0610*/  @!P3 FMUL R9, R9, 0.5 ;  /* 0x3f0000000909b820 */ /* 0x000fe20000400000 */
[----:B0-----:R-:W-:-:S03]  /*0620*/  @!P0 FMUL R3, R3, R3 ;  /* 0x0000000303038220 */ /* 0x001fc60000400000 */
[----:B------:R-:W0:Y:S01]  /*0630*/  MUFU.EX2 R8, R7 ;  /* 0x0000000700087308 */ /* 0x000e220000000800 */
[----:B------:R-:W-:Y:S01]  /*0640*/  FADD R3, R3, 1 ;  /* 0x3f80000003037421 */ /* 0x000fe20000000000 */
[----:B-1----:R-:W-:-:S06]  /*0650*/  @!P1 FMUL R4, R4, R4 ;  /* 0x0000000404049220 */ /* 0x002fcc0000400000 */
[----:B------:R-:W1:Y:S01]  /*0660*/  MUFU.EX2 R10, R9 ;  /* 0x00000009000a7308 */ /* 0x000e620000000800 */
[----:B------:R-:W-:Y:S01]  /*0670*/  FSETP.GT.AND P0, PT, R3, 8.50705917302346158658e+37, PT ;  /* 0x7e8000000300780b */ /* 0x000fe20003f04000 */
[----:B------:R-:W-:Y:S02]  /*0680*/  FADD R6, R4, 1 ;  /* 0x3f80000004067421 */ /* 0x000fe40000000000 */
[----:B------:R-:W2:Y:S01]  /*0690*/  LDC.64 R4, c[0x0][0x210] ;  /* 0x00008400ff047b82 */ /* 0x000ea20000000a00 */
[----:B------:R-:W-:Y:S01]  /*06a0*/  FSEL R12, R2, 1, P0 ;  /* 0x3f800000020c7808 */ /* 0x000fe20000000000 */
[----:B0-----:R-:W-:Y:S01]  /*06b0*/  @!P2 FMUL R8, R8, R8 ;  /* 0x000000080808a220 */ /* 0x001fe20000400000 */
[----:B------:R-:W-:-:S03]  /*06c0*/  FSETP.GT.AND P1, PT, R6, 8.50705917302346158658e+37, PT ;  /* 0x7e8000000600780b */ /* 0x000fc60003f24000 */
[----:B------:R-:W-:Y:S01]  /*06d0*/  FADD R8, R8, 1 ;  /* 0x3f80000008087421 */ /* 0x000fe20000000000 */
[----:B------:R-:W-:-:S03]  /*06e0*/  FSEL R7, R2, 1, P1 ;  /* 0x3f80000002077808 */ /* 0x000fc60000800000 */
[----:B------:R-:W-:Y:S01]  /*06f0*/  @P0 FMUL R3, R3, 0.25 ;  /* 0x3e80000003030820 */ /* 0x000fe20000400000 */
[----:B-1----:R-:W-:Y:S01]  /*0700*/  @!P3 FMUL R10, R10, R10 ;  /* 0x0000000a0a0ab220 */ /* 0x002fe20000400000 */
[----:B------:R-:W-:-:S03]  /*0710*/  FSETP.GT.AND P2, PT, R8, 8.50705917302346158658e+37, PT ;  /* 0x7e8000000800780b */ /* 0x000fc60003f44000 */
[----:B------:R-:W-:Y:S01]  /*0720*/  FADD R10, R10, 1 ;  /* 0x3f8000000a0a7421 */ /* 0x000fe20000000000 */
[----:B------:R-:W0:Y:S01]  /*0730*/  MUFU.RCP R3, R3 ;  /* 0x0000000300037308 */ /* 0x000e220000001000 */
[----:B------:R-:W-:Y:S01]  /*0740*/  @P1 FMUL R6, R6, 0.25 ;  /* 0x3e80000006061820 */ /* 0x000fe20000400000 */
[----:B------:R-:W-:Y:S02]  /*0750*/  FSEL R9, R2, 1, P2 ;  /* 0x3f80000002097808 */ /* 0x000fe40001000000 */
[----:B------:R-:W-:-:S04]  /*0760*/  FSETP.GT.AND P3, PT, R10, 8.50705917302346158658e+37, PT ;  /* 0x7e8000000a00780b */ /* 0x000fc80003f64000 */
[----:B------:R-:W1:Y:S01]  /*0770*/  MUFU.RCP R6, R6 ;  /* 0x0000000600067308 */ /* 0x000e620000001000 */
[----:B------:R-:W-:Y:S01]  /*0780*/  @P2 FMUL R8, R8, 0.25 ;  /* 0x3e80000008082820 */ /* 0x000fe20000400000 */
[----:B------:R-:W-:Y:S01]  /*0790*/  FSEL R11, R2, 1, P3 ;  /* 0x3f800000020b7808 */ /* 0x000fe20001800000 */
[----:B--2---:R-:W-:-:S04]  /*07a0*/  IMAD.WIDE R4, R0, 0x4, R4 ;  /* 0x0000000400047825 */ /* 0x004fc800078e0204 */
[----:B0-----:R-:W-:Y:S01]  /*07b0*/  FMUL R3, R3, R12 ;  /* 0x0000000c03037220 */ /* 0x001fe20000400000 */
[----:B------:R-:W0:Y:S01]  /*07c0*/  MUFU.RCP R8, R8 ;  /* 0x0000000800087308 */ /* 0x000e220000001000 */
[----:B------:R-:W-:Y:S02]  /*07d0*/  @P3 FMUL R10, R10, 0.25 ;  /* 0x3e8000000a0a3820 */ /* 0x000fe40000400000 */
[----:B------:R-:W-:Y:S01]  /*07e0*/  FMUL R16, R16, R3 ;  /* 0x0000000310107220 */ /* 0x000fe20000400000 */
[----:B-1----:R-:W-:-:S04]  /*07f0*/  FMUL R6, R6, R7 ;  /* 0x0000000706067220 */ /* 0x002fc80000400000 */
[----:B------:R-:W1:Y:S01]  /*0800*/  MUFU.RCP R10, R10 ;  /* 0x0000000a000a7308 */ /* 0x000e620000001000 */
[----:B------:R-:W-:Y:S01]  /*0810*/  FMUL R17, R17, R6 ;  /* 0x0000000611117220 */ /* 0x000fe20000400000 */
[----:B0-----:R-:W-:-:S04]  /*0820*/  FMUL R9, R8, R9 ;  /* 0x0000000908097220 */ /* 0x001fc80000400000 */
[----:B------:R-:W-:Y:S01]  /*0830*/  FMUL R18, R18, R9 ;  /* 0x0000000912127220 */ /* 0x000fe20000400000 */
[----:B-1----:R-:W-:-:S04]  /*0840*/  FMUL R2, R10, R11 ;  /* 0x0000000b0a027220 */ /* 0x002fc80000400000 */
[----:B------:R-:W-:-:S05]  /*0850*/  FMUL R19, R19, R2 ;  /* 0x0000000213137220 */ /* 0x000fca0000400000 */
[----:B------:R-:W-:Y:S01]  /*0860*/  STG.E.128 desc[UR4][R4.64], R16 ;  /* 0x0000001004007986 */ /* 0x000fe2000c101d04 */
[----:B------:R-:W-:Y:S05]  /*0870*/  EXIT ;  /* 0x000000000000794d */ /* 0x000fea0003800000 */
.L_x_0:
[----:B------:R-:W-:-:S00]  /*0880*/  BRA `(.L_x_0) ;  /* 0xfffffffc00fc7947 */ /* 0x000fc0000383ffff */
[----:B------:R-:W-:-:S00]  /*0890*/  NOP ;  /* 0x0000000000007918 */ /* 0x000fc00000000000 */
        /* <DEDUP_REMOVED lines=14> */
.L_x_1:


//--------------------- .nv.global.init           --------------------------
	.section	.nv.global.init,"aw",@progbits
.nv.global.init:
	.type		_$_str,@object
	.size		_$_str,(_$_str_$_2 - _$_str)
_$_str:
        /*0000*/ 	.byte	0x5f, 0x5f, 0x43, 0x55, 0x44, 0x41, 0x5f, 0x46, 0x54, 0x5a, 0x00
	.type		_$_str_$_2,@object
	.size		_$_str_$_2,(.L_1 - _$_str_$_2)
_$_str_$_2:
        /*000b*/ 	.byte	0x5f, 0x5f, 0x43, 0x55, 0x44, 0x41, 0x5f, 0x50, 0x52, 0x45, 0x43, 0x5f, 0x53, 0x51, 0x52, 0x54
        /*001b*/ 	.byte	0x00
.L_1:


//--------------------- .nv.constant0.triton_poi_fused__native_batch_norm_legit_no_training_silu_19 --------------------------
	.section	.nv.constant0.triton_poi_fused__native_batch_norm_legit_no_training_silu_19,"a",@progbits
	.sectionflags	@""
	.align	4
.nv.constant0.triton_poi_fused__native_batch_norm_legit_no_training_silu_19:
	.zero		580
